	.headerflags	@"EF_CUDA_TEXMODE_UNIFIED EF_CUDA_64BIT_ADDRESS EF_CUDA_ACCELERATORS EF_CUDA_SM90 EF_CUDA_VIRTUAL_SM(EF_CUDA_SM90)"
	.elftype	@"ET_EXEC"


//--------------------- .nv.info                  --------------------------
	.section	.nv.info,"",@"SHT_CUDA_INFO"
	.align	4


	//----- nvinfo : EIATTR_REGCOUNT
	.align		4
        /*0000*/ 	.byte	0x04, 0x2f
        /*0002*/ 	.short	(.L_3 - .L_2)
	.align		4
.L_2:
        /*0004*/ 	.word	index@(triton_poi_fused__native_batch_norm_legit_no_training_hardtanh_9)
        /*0008*/ 	.word	0x00000010


	//----- nvinfo : EIATTR_MIN_STACK_SIZE
	.align		4
.L_3:
        /*000c*/ 	.byte	0x04, 0x12
        /*000e*/ 	.short	(.L_5 - .L_4)
	.align		4
.L_4:
        /*0010*/ 	.word	index@(triton_poi_fused__native_batch_norm_legit_no_training_hardtanh_9)
        /*0014*/ 	.word	0x00000000


	//----- nvinfo : EIATTR_FRAME_SIZE
	.align		4
.L_5:
        /*0018*/ 	.byte	0x04, 0x11
        /*001a*/ 	.short	(.L_7 - .L_6)
	.align		4
.L_6:
        /*001c*/ 	.word	index@(triton_poi_fused__native_batch_norm_legit_no_training_hardtanh_9)
        /*0020*/ 	.word	0x00000000


	//----- nvinfo : EIATTR_MIN_STACK_SIZE
	.align		4
.L_7:
        /*0024*/ 	.byte	0x04, 0x12
        /*0026*/ 	.short	(.L_9 - .L_8)
	.align		4
.L_8:
        /*0028*/ 	.word	index@(triton_poi_fused__native_batch_norm_legit_no_training_hardtanh_9)
        /*002c*/ 	.word	0x00000000
.L_9:


//--------------------- .nv.info.triton_poi_fused__native_batch_norm_legit_no_training_hardtanh_9 --------------------------
	.section	.nv.info.triton_poi_fused__native_batch_norm_legit_no_training_hardtanh_9,"",@"SHT_CUDA_INFO"
	.sectionflags	@""
	.align	4


	//----- nvinfo : EIATTR_CUDA_API_VERSION
	.align		4
        /*0000*/ 	.byte	0x04, 0x37
        /*0002*/ 	.short	(.L_11 - .L_10)
.L_10:
        /*0004*/ 	.word	0x0000007c


	//----- nvinfo : EIATTR_KPARAM_INFO
	.align		4
.L_11:
        /*0008*/ 	.byte	0x04, 0x17
        /*000a*/ 	.short	(.L_13 - .L_12)
.L_12:
        /*000c*/ 	.word	0x00000000
        /*0010*/ 	.short	0x0006
        /*0012*/ 	.short	0x0030
        /*0014*/ 	.byte	0x00, 0xf0, 0x11, 0x00


	//----- nvinfo : EIATTR_KPARAM_INFO
	.align		4
.L_13:
        /*0018*/ 	.byte	0x04, 0x17
        /*001a*/ 	.short	(.L_15 - .L_14)
.L_14:
        /*001c*/ 	.word	0x00000000
        /*0020*/ 	.short	0x0005
        /*0022*/ 	.short	0x0028
        /*0024*/ 	.byte	0x00, 0xf4, 0x21, 0x00


	//----- nvinfo : EIATTR_KPARAM_INFO
	.align		4
.L_15:
        /*0028*/ 	.byte	0x04, 0x17
        /*002a*/ 	.short	(.L_17 - .L_16)
.L_16:
        /*002c*/ 	.word	0x00000000
        /*0030*/ 	.short	0x0004
        /*0032*/ 	.short	0x0020
        /*0034*/ 	.byte	0x00, 0xf4, 0x21, 0x00


	//----- nvinfo : EIATTR_KPARAM_INFO
	.align		4
.L_17:
        /*0038*/ 	.byte	0x04, 0x17
        /*003a*/ 	.short	(.L_19 - .L_18)
.L_18:
        /*003c*/ 	.word	0x00000000
        /*0040*/ 	.short	0x0003
        /*0042*/ 	.short	0x0018
        /*0044*/ 	.byte	0x00, 0xf4, 0x21, 0x00


	//----- nvinfo : EIATTR_KPARAM_INFO
	.align		4
.L_19:
        /*0048*/ 	.byte	0x04, 0x17
        /*004a*/ 	.short	(.L_21 - .L_20)
.L_20:
        /*004c*/ 	.word	0x00000000
        /*0050*/ 	.short	0x0002
        /*0052*/ 	.short	0x0010
        /*0054*/ 	.byte	0x00, 0xf4, 0x21, 0x00


	//----- nvinfo : EIATTR_KPARAM_INFO
	.align		4
.L_21:
        /*0058*/ 	.byte	0x04, 0x17
        /*005a*/ 	.short	(.L_23 - .L_22)
.L_22:
        /*005c*/ 	.word	0x00000000
        /*0060*/ 	.short	0x0001
        /*0062*/ 	.short	0x0008
        /*0064*/ 	.byte	0x00, 0xf4, 0x21, 0x00


	//----- nvinfo : EIATTR_KPARAM_INFO
	.align		4
.L_23:
        /*0068*/ 	.byte	0x04, 0x17
        /*006a*/ 	.short	(.L_25 - .L_24)
.L_24:
        /*006c*/ 	.word	0x00000000
        /*0070*/ 	.short	0x0000
        /*0072*/ 	.short	0x0000
        /*0074*/ 	.byte	0x00, 0xf4, 0x21, 0x00


	//----- nvinfo : EIATTR_SPARSE_MMA_MASK
	.align		4
.L_25:
        /*0078*/ 	.byte	0x03, 0x50
        /*007a*/ 	.short	0x0000


	//----- nvinfo : EIATTR_MAXREG_COUNT
	.align		4
        /*007c*/ 	.byte	0x03, 0x1b
        /*007e*/ 	.short	0x00ff


	//----- nvinfo : EIATTR_EXIT_INSTR_OFFSETS
	.align		4
        /*0080*/ 	.byte	0x04, 0x1c
        /*0082*/ 	.short	(.L_27 - .L_26)


	//   ....[0]....
.L_26:
        /*0084*/ 	.word	0x00000430


	//----- nvinfo : EIATTR_REQNTID
	.align		4
.L_27:
        /*0088*/ 	.byte	0x04, 0x10
        /*008a*/ 	.short	(.L_29 - .L_28)
.L_28:
        /*008c*/ 	.word	0x00000080
        /*0090*/ 	.word	0x00000001
        /*0094*/ 	.word	0x00000001


	//----- nvinfo : EIATTR_CBANK_PARAM_SIZE
	.align		4
.L_29:
        /*0098*/ 	.byte	0x03, 0x19
        /*009a*/ 	.short	0x0034


	//----- nvinfo : EIATTR_PARAM_CBANK
	.align		4
        /*009c*/ 	.byte	0x04, 0x0a
        /*009e*/ 	.short	(.L_31 - .L_30)
	.align		4
.L_30:
        /*00a0*/ 	.word	index@(.nv.constant0.triton_poi_fused__native_batch_norm_legit_no_training_hardtanh_9)
        /*00a4*/ 	.short	0x0210
        /*00a6*/ 	.short	0x0034


	//----- nvinfo : EIATTR_SW_WAR
	.align		4
.L_31:
        /*00a8*/ 	.byte	0x04, 0x36
        /*00aa*/ 	.short	(.L_33 - .L_32)
.L_32:
        /*00ac*/ 	.word	0x00000008
.L_33:


//--------------------- .nv.callgraph             --------------------------
	.section	.nv.callgraph,"",@"SHT_CUDA_CALLGRAPH"
	.align	4
	.sectionentsize	8
	.align		4
        /*0000*/ 	.word	0x00000000
	.align		4
        /*0004*/ 	.word	0xffffffff
	.align		4
        /*0008*/ 	.word	0x00000000
	.align		4
        /*000c*/ 	.word	0xfffffffe
	.align		4
        /*0010*/ 	.word	0x00000000
	.align		4
        /*0014*/ 	.word	0xfffffffd
	.align		4
        /*0018*/ 	.word	0x00000000
	.align		4
        /*001c*/ 	.word	0xfffffffc


//--------------------- .nv.constant4             --------------------------
	.section	.nv.constant4,"a",@progbits
	.align	8
	.align		8
.nv.constant4:
        /*0000*/ 	.dword	_$_str
	.align		8
        /*0008*/ 	.dword	_$_str_$_2


//--------------------- .text.triton_poi_fused__native_batch_norm_legit_no_training_hardtanh_9 --------------------------
	.section	.text.triton_poi_fused__native_batch_norm_legit_no_training_hardtanh_9,"ax",@progbits
	.align	128
        .global         triton_poi_fused__native_batch_norm_legit_no_training_hardtanh_9
        .type           triton_poi_fused__native_batch_norm_legit_no_training_hardtanh_9,@function
        .size           triton_poi_fused__native_batch_norm_legit_no_training_hardtanh_9,(.L_x_1 - triton_poi_fused__native_batch_norm_legit_no_training_hardtanh_9)
        .other          triton_poi_fused__native_batch_norm_legit_no_training_hardtanh_9,@"STO_CUDA_ENTRY STV_DEFAULT"
triton_poi_fused__native_batch_norm_legit_no_training_hardtanh_9:
.text.triton_poi_fused__native_batch_norm_legit_no_training_hardtanh_9:
[----:B------:R-:W-:Y:S01]  /*0000*/  LDC R1, c[0x0][0x28] ;  /* 0x00000a00ff017b82 */ /* 0x000fe20000000800 */
[----:B------:R-:W1:Y:S07]  /*0010*/  S2R R0, SR_TID.X ;  /* 0x0000000000007919 */ /* 0x000e6e0000002100 */
[----:B------:R-:W2:Y:S01]  /*0020*/  LDC.64 R2, c[0x0][0x220] ;  /* 0x00008800ff027b82 */ /* 0x000ea20000000a00 */
[----:B------:R-:W-:Y:S01]  /*0030*/  ULDC.64 UR4, c[0x0][0x208] ;  /* 0x0000820000047ab9 */ /* 0x000fe20000000a00 */
[----:B------:R-:W3:Y:S06]  /*0040*/  S2R R7, SR_CTAID.X ;  /* 0x0000000000077919 */ /* 0x000eec0000002500 */
[----:B------:R-:W4:Y:S08]  /*0050*/  LDC.64 R8, c[0x0][0x228] ;  /* 0x00008a00ff087b82 */ /* 0x000f300000000a00 */
[----:B------:R-:W5:Y:S01]  /*0060*/  LDC.64 R10, c[0x0][0x230] ;  /* 0x00008c00ff0a7b82 */ /* 0x000f620000000a00 */
[----:B-1----:R-:W-:-:S02]  /*0070*/  SHF.L.U32 R0, R0, 0x1, RZ ;  /* 0x0000000100007819 */ /* 0x002fc400000006ff */
[----:B---3--:R-:W-:Y:S02]  /*0080*/  SHF.R.S32.HI R5, RZ, 0x17, R7 ;  /* 0x00000017ff057819 */ /* 0x008fe40000011407 */
[----:B------:R-:W-:Y:S02]  /*0090*/  LOP3.LUT R0, R0, 0xfe, RZ, 0xc0, !PT ;  /* 0x000000fe00007812 */ /* 0x000fe400078ec0ff */
[----:B------:R-:W-:Y:S02]  /*00a0*/  SGXT R5, R5, 0x1 ;  /* 0x000000010505781a */ /* 0x000fe40000000200 */
[----:B------:R-:W-:Y:S02]  /*00b0*/  LEA R0, R7, R0, 0x8 ;  /* 0x0000000007007211 */ /* 0x000fe400078e40ff */
[----:B------:R-:W1:Y:S02]  /*00c0*/  LDC.64 R6, c[0x0][0x218] ;  /* 0x00008600ff067b82 */ /* 0x000e640000000a00 */
[----:B------:R-:W-:-:S04]  /*00d0*/  LEA.HI R5, R5, R0, RZ, 0x6 ;  /* 0x0000000005057211 */ /* 0x000fc800078f30ff */
[----:B------:R-:W-:-:S04]  /*00e0*/  LOP3.LUT R5, R5, 0xffffffc0, RZ, 0xc0, !PT ;  /* 0xffffffc005057812 */ /* 0x000fc800078ec0ff */
[----:B------:R-:W-:Y:S02]  /*00f0*/  IADD3 R13, R0, -R5, RZ ;  /* 0x80000005000d7210 */ /* 0x000fe40007ffe0ff */
[----:B------:R-:W3:Y:S03]  /*0100*/  LDC.64 R4, c[0x0][0x210] ;  /* 0x00008400ff047b82 */ /* 0x000ee60000000a00 */
[----:B--2---:R-:W-:-:S06]  /*0110*/  IMAD.WIDE R2, R13, 0x4, R2 ;  /* 0x000000040d027825 */ /* 0x004fcc00078e0202 */
[----:B------:R-:W2:Y:S01]  /*0120*/  LDG.E.EL.64 R2, desc[UR4][R2.64] ;  /* 0x0000000402027981 */ /* 0x000ea2000c2e1b00 */
[----:B-1----:R-:W-:-:S04]  /*0130*/  IMAD.WIDE R6, R13, 0x4, R6 ;  /* 0x000000040d067825 */ /* 0x002fc800078e0206 */
[C---:B----4-:R-:W-:Y:S02]  /*0140*/  IMAD.WIDE R8, R13.reuse, 0x4, R8 ;  /* 0x000000040d087825 */ /* 0x050fe400078e0208 */
[----:B------:R-:W4:Y:S02]  /*0150*/  LDG.E.EL.64 R6, desc[UR4][R6.64] ;  /* 0x0000000406067981 */ /* 0x000f24000c2e1b00 */
[----:B-----5:R-:W-:Y:S02]  /*0160*/  IMAD.WIDE R10, R13, 0x4, R10 ;  /* 0x000000040d0a7825 */ /* 0x020fe400078e020a */
[----:B------:R-:W5:Y:S02]  /*0170*/  LDG.E.EL.64 R8, desc[UR4][R8.64] ;  /* 0x0000000408087981 */ /* 0x000f64000c2e1b00 */
[----:B---3--:R-:W-:Y:S02]  /*0180*/  IMAD.WIDE R4, R0, 0x4, R4 ;  /* 0x0000000400047825 */ /* 0x008fe400078e0204 */
[----:B------:R-:W5:Y:S04]  /*0190*/  LDG.E.EL.64 R10, desc[UR4][R10.64] ;  /* 0x000000040a0a7981 */ /* 0x000f68000c2e1b00 */
[----:B------:R-:W4:Y:S01]  /*01a0*/  LDG.E.64 R4, desc[UR4][R4.64] ;  /* 0x0000000404047981 */ /* 0x000f22000c1e1b00 */
[----:B--2---:R-:W-:Y:S01]  /*01b0*/  FADD R2, R2, 9.9999997473787516356e-06 ;  /* 0x3727c5ac02027421 */ /* 0x004fe20000000000 */
[----:B------:R-:W-:-:S03]  /*01c0*/  FADD R3, R3, 9.9999997473787516356e-06 ;  /* 0x3727c5ac03037421 */ /* 0x000fc60000000000 */
[----:B------:R-:W1:Y:S08]  /*01d0*/  MUFU.SQRT R12, R2 ;  /* 0x00000002000c7308 */ /* 0x000e700000002000 */
[----:B------:R-:W2:Y:S01]  /*01e0*/  MUFU.SQRT R13, R3 ;  /* 0x00000003000d7308 */ /* 0x000ea20000002000 */
[C---:B-1----:R-:W-:Y:S02]  /*01f0*/  FSETP.GT.AND P0, PT, R12.reuse, 8.50705917302346158658e+37, PT ;  /* 0x7e8000000c00780b */ /* 0x042fe40003f04000 */
[----:B------:R-:W-:-:S02]  /*0200*/  FSETP.GEU.AND P2, PT, R12, 1.175494350822287508e-38, PT ;  /* 0x008000000c00780b */ /* 0x000fc40003f4e000 */
[C---:B--2---:R-:W-:Y:S02]  /*0210*/  FSETP.GT.AND P1, PT, R13.reuse, 8.50705917302346158658e+37, PT ;  /* 0x7e8000000d00780b */ /* 0x044fe40003f24000 */
[----:B------:R-:W-:-:S07]  /*0220*/  FSETP.GEU.AND P3, PT, R13, 1.175494350822287508e-38, PT ;  /* 0x008000000d00780b */ /* 0x000fce0003f6e000 */
[----:B------:R-:W-:Y:S01]  /*0230*/  @P0 FMUL R12, R12, 0.25 ;  /* 0x3e8000000c0c0820 */ /* 0x000fe20000400000 */
[----:B------:R-:W-:-:S03]  /*0240*/  HFMA2.MMA R2, -RZ, RZ, 1.625, 0 ;  /* 0x3e800000ff027435 */ /* 0x000fc600000001ff */
[----:B------:R-:W-:Y:S01]  /*0250*/  @!P2 FMUL R12, R12, 16777216 ;  /* 0x4b8000000c0ca820 */ /* 0x000fe20000400000 */
[----:B------:R-:W-:-:S04]  /*0260*/  @P1 FMUL R13, R13, 0.25 ;  /* 0x3e8000000d0d1820 */ /* 0x000fc80000400000 */
[----:B------:R-:W-:Y:S01]  /*0270*/  @!P3 FMUL R13, R13, 16777216 ;  /* 0x4b8000000d0db820 */ /* 0x000fe20000400000 */
[----:B------:R-:W1:Y:S01]  /*0280*/  MUFU.RCP R12, R12 ;  /* 0x0000000c000c7308 */ /* 0x000e620000001000 */
[----:B------:R-:W-:-:S07]  /*0290*/  FSEL R3, R2, 1, P0 ;  /* 0x3f80000002037808 */ /* 0x000fce0000000000 */
[----:B------:R-:W2:Y:S01]  /*02a0*/  MUFU.RCP R13, R13 ;  /* 0x0000000d000d7308 */ /* 0x000ea20000001000 */
[----:B------:R-:W-:Y:S01]  /*02b0*/  FSEL R2, R2, 1, P1 ;  /* 0x3f80000002027808 */ /* 0x000fe20000800000 */
[----:B------:R-:W-:Y:S01]  /*02c0*/  @!P2 FMUL R3, R3, 16777216 ;  /* 0x4b8000000303a820 */ /* 0x000fe20000400000 */
[----:B----4-:R-:W-:-:S03]  /*02d0*/  FADD R4, R4, -R6 ;  /* 0x8000000604047221 */ /* 0x010fc60000000000 */
[----:B------:R-:W-:Y:S01]  /*02e0*/  @!P3 FMUL R2, R2, 16777216 ;  /* 0x4b8000000202b820 */ /* 0x000fe20000400000 */
[----:B-1----:R-:W-:Y:S01]  /*02f0*/  FMUL R3, R12, R3 ;  /* 0x000000030c037220 */ /* 0x002fe20000400000 */
[----:B------:R-:W-:-:S03]  /*0300*/  FADD R5, R5, -R7 ;  /* 0x8000000705057221 */ /* 0x000fc60000000000 */
[----:B------:R-:W-:Y:S01]  /*0310*/  FMUL R7, R4, R3 ;  /* 0x0000000304077220 */ /* 0x000fe20000400000 */
[----:B--2---:R-:W-:-:S03]  /*0320*/  FMUL R2, R13, R2 ;  /* 0x000000020d027220 */ /* 0x004fc60000400000 */
[----:B-----5:R-:W-:Y:S01]  /*0330*/  FFMA R7, R8, R7, R10 ;  /* 0x0000000708077223 */ /* 0x020fe2000000000a */
[----:B------:R-:W-:Y:S02]  /*0340*/  FMUL R4, R5, R2 ;  /* 0x0000000205047220 */ /* 0x000fe40000400000 */
[----:B------:R-:W1:Y:S02]  /*0350*/  LDC.64 R2, c[0x0][0x238] ;  /* 0x00008e00ff027b82 */ /* 0x000e640000000a00 */
[----:B------:R-:W-:Y:S01]  /*0360*/  FFMA R4, R9, R4, R11 ;  /* 0x0000000409047223 */ /* 0x000fe2000000000b */
[----:B------:R-:W-:-:S04]  /*0370*/  FSETP.GTU.AND P0, PT, R7, RZ, PT ;  /* 0x000000ff0700720b */ /* 0x000fc80003f0c000 */
[C---:B------:R-:W-:Y:S02]  /*0380*/  FSETP.GTU.AND P1, PT, R4.reuse, RZ, PT ;  /* 0x000000ff0400720b */ /* 0x040fe40003f2c000 */
[----:B------:R-:W-:Y:S02]  /*0390*/  FSEL R6, R7, RZ, P0 ;  /* 0x000000ff07067208 */ /* 0x000fe40000000000 */
[----:B------:R-:W-:Y:S02]  /*03a0*/  FSEL R7, R4, RZ, P1 ;  /* 0x000000ff04077208 */ /* 0x000fe40000800000 */
[C---:B------:R-:W-:Y:S02]  /*03b0*/  FSETP.GEU.AND P2, PT, R6.reuse, 6, PT ;  /* 0x40c000000600780b */ /* 0x040fe40003f4e000 */
[----:B------:R-:W-:Y:S02]  /*03c0*/  FSETP.GEU.AND P3, PT, R7, 6, PT ;  /* 0x40c000000700780b */ /* 0x000fe40003f6e000 */
[----:B------:R-:W-:-:S02]  /*03d0*/  FSETP.NAN.AND P0, PT, R6, R6, PT ;  /* 0x000000060600720b */ /* 0x000fc40003f08000 */
[----:B------:R-:W-:Y:S01]  /*03e0*/  FSETP.NAN.AND P1, PT, R7, R7, PT ;  /* 0x000000070700720b */ /* 0x000fe20003f28000 */
[----:B-1----:R-:W-:-:S06]  /*03f0*/  IMAD.WIDE R2, R0, 0x4, R2 ;  /* 0x0000000400027825 */ /* 0x002fcc00078e0202 */
[----:B------:R-:W-:Y:S02]  /*0400*/  @P2 SEL R6, R6, 0x40c00000, P0 ;  /* 0x40c0000006062807 */ /* 0x000fe40000000000 */
[----:B------:R-:W-:-:S05]  /*0410*/  @P3 SEL R7, R7, 0x40c00000, P1 ;  /* 0x40c0000007073807 */ /* 0x000fca0000800000 */
[----:B------:R-:W-:Y:S01]  /*0420*/  STG.E.64 desc[UR4][R2.64], R6 ;  /* 0x0000000602007986 */ /* 0x000fe2000c101b04 */
[----:B------:R-:W-:Y:S05]  /*0430*/  EXIT ;  /* 0x000000000000794d */ /* 0x000fea0003800000 */
.L_x_0:
[----:B------:R-:W-:-:S00]  /*0440*/  BRA `(.L_x_0) ;  /* 0xfffffffc00fc7947 */ /* 0x000fc0000383ffff */
[----:B------:R-:W-:-:S00]  /*0450*/  NOP ;  /* 0x0000000000007918 */ /* 0x000fc00000000000 */
        /* <DEDUP_REMOVED lines=10> */
.L_x_1:


//--------------------- .nv.global.init           --------------------------
	.section	.nv.global.init,"aw",@progbits
.nv.global.init:
	.type		_$_str,@object
	.size		_$_str,(_$_str_$_2 - _$_str)
_$_str:
        /*0000*/ 	.byte	0x5f, 0x5f, 0x43, 0x55, 0x44, 0x41, 0x5f, 0x46, 0x54, 0x5a, 0x00
	.type		_$_str_$_2,@object
	.size		_$_str_$_2,(.L_1 - _$_str_$_2)
_$_str_$_2:
        /*000b*/ 	.byte	0x5f, 0x5f, 0x43, 0x55, 0x44, 0x41, 0x5f, 0x50, 0x52, 0x45, 0x43, 0x5f, 0x53, 0x51, 0x52, 0x54
        /*001b*/ 	.byte	0x00
.L_1:


//--------------------- .nv.constant0.triton_poi_fused__native_batch_norm_legit_no_training_hardtanh_9 --------------------------
	.section	.nv.constant0.triton_poi_fused__native_batch_norm_legit_no_training_hardtanh_9,"a",@progbits
	.sectionflags	@""
	.align	4
.nv.constant0.triton_poi_fused__native_batch_norm_legit_no_training_hardtanh_9:
	.zero		580
